//
// Generated by NVIDIA NVVM Compiler
//
// Compiler Build ID: CL-36424714
// Cuda compilation tools, release 13.0, V13.0.88
// Based on NVVM 20.0.0
//

.version 9.0
.target sm_100
.address_size 64

	// .globl	_Z13increment_gpuPiS_S_i

.visible .entry _Z13increment_gpuPiS_S_i(
	.param .u64 .ptr .align 1 _Z13increment_gpuPiS_S_i_param_0,
	.param .u64 .ptr .align 1 _Z13increment_gpuPiS_S_i_param_1,
	.param .u64 .ptr .align 1 _Z13increment_gpuPiS_S_i_param_2,
	.param .u32 _Z13increment_gpuPiS_S_i_param_3
)
{
	.reg .pred 	%p<2>;
	.reg .b32 	%r<6>;
	.reg .b64 	%rd<11>;

	ld.param.u64 	%rd1, [_Z13increment_gpuPiS_S_i_param_0];
	ld.param.u64 	%rd2, [_Z13increment_gpuPiS_S_i_param_1];
	ld.param.u64 	%rd3, [_Z13increment_gpuPiS_S_i_param_2];
	ld.param.u32 	%r2, [_Z13increment_gpuPiS_S_i_param_3];
	mov.u32 	%r1, %ctaid.x;
	setp.ge.s32 	%p1, %r1, %r2;
	@%p1 bra 	$L__BB0_2;
	cvta.to.global.u64 	%rd4, %rd1;
	cvta.to.global.u64 	%rd5, %rd2;
	cvta.to.global.u64 	%rd6, %rd3;
	mul.wide.u32 	%rd7, %r1, 4;
	add.s64 	%rd8, %rd4, %rd7;
	ld.global.u32 	%r3, [%rd8];
	add.s64 	%rd9, %rd5, %rd7;
	ld.global.u32 	%r4, [%rd9];
	add.s32 	%r5, %r4, %r3;
	add.s64 	%rd10, %rd6, %rd7;
	st.global.u32 	[%rd10], %r5;
$L__BB0_2:
	ret;

}


// ===== COMPILED SASS (sm_100) =====

	.target	sm_100

	.elftype	@"ET_EXEC"


//--------------------- .note.nv.tkinfo           --------------------------
	.section	.note.nv.tkinfo,"",@"SHT_NOTE"
	.sectionflags	@"SHF_NOTE_NV_TKINFO"
	.tkinfo
        /*0018*/ 	.word	0x00000002
        /*0030*/ 	.string	""
        /*0030*/ 	.string	"ptxas"
        /*0030*/ 	.string	"Cuda compilation tools, release 13.0, V13.0.88"
        /*0030*/ 	.string	"Build cuda_13.0.r13.0/compiler.36424714_0"
        /*0030*/ 	.string	"-arch sm_100 -m 64 "



//--------------------- .note.nv.cuinfo           --------------------------
	.section	.note.nv.cuinfo,"",@"SHT_NOTE"
	.sectionflags	@"SHF_NOTE_NV_CUINFO"
        /*0018*/ 	.short	0x0002
        /*001a*/ 	.short	0x0064
        /*001c*/ 	.short	0x0082
	.zero		2


//--------------------- .nv.info                  --------------------------
	.section	.nv.info,"",@"SHT_CUDA_INFO"
	.align	4


	//----- nvinfo : EIATTR_REGCOUNT
	.align		4
        /*0000*/ 	.byte	0x04, 0x2f
        /*0002*/ 	.short	(.L_1 - .L_0)
	.align		4
.L_0:
        /*0004*/ 	.word	index@(_Z13increment_gpuPiS_S_i)
        /*0008*/ 	.word	0x0000000c


	//----- nvinfo : EIATTR_FRAME_SIZE
	.align		4
.L_1:
        /*000c*/ 	.byte	0x04, 0x11
        /*000e*/ 	.short	(.L_3 - .L_2)
	.align		4
.L_2:
        /*0010*/ 	.word	index@(_Z13increment_gpuPiS_S_i)
        /*0014*/ 	.word	0x00000000


	//----- nvinfo : EIATTR_MIN_STACK_SIZE
	.align		4
.L_3:
        /*0018*/ 	.byte	0x04, 0x12
        /*001a*/ 	.short	(.L_5 - .L_4)
	.align		4
.L_4:
        /*001c*/ 	.word	index@(_Z13increment_gpuPiS_S_i)
        /*0020*/ 	.word	0x00000000
.L_5:


//--------------------- .nv.compat                --------------------------
	.section	.nv.compat,"",@"SHT_CUDA_COMPAT_INFO"
	.align	4
        /*0000*/ 	.byte	0x02, 0x09, 0x00, 0x00, 0x02, 0x02, 0x01, 0x00, 0x02, 0x05, 0x05, 0x00, 0x03, 0x07, 0x01, 0x01
        /*0010*/ 	.byte	0x02, 0x03, 0x00, 0x00, 0x02, 0x06, 0x01, 0x00, 0x04, 0x0b, 0x08, 0x00, 0x09, 0x00, 0x00, 0x00
        /*0020*/ 	.byte	0x00, 0x00, 0x00, 0x00


//--------------------- .nv.info._Z13increment_gpuPiS_S_i --------------------------
	.section	.nv.info._Z13increment_gpuPiS_S_i,"",@"SHT_CUDA_INFO"
	.sectionflags	@""
	.align	4


	//----- nvinfo : EIATTR_CUDA_API_VERSION
	.align		4
        /*0000*/ 	.byte	0x04, 0x37
        /*0002*/ 	.short	(.L_7 - .L_6)
.L_6:
        /*0004*/ 	.word	0x00000082


	//----- nvinfo : EIATTR_KPARAM_INFO
	.align		4
.L_7:
        /*0008*/ 	.byte	0x04, 0x17
        /*000a*/ 	.short	(.L_9 - .L_8)
.L_8:
        /*000c*/ 	.word	0x00000000
        /*0010*/ 	.short	0x0003
        /*0012*/ 	.short	0x0018
        /*0014*/ 	.byte	0x00, 0xf0, 0x11, 0x00


	//----- nvinfo : EIATTR_KPARAM_INFO
	.align		4
.L_9:
        /*0018*/ 	.byte	0x04, 0x17
        /*001a*/ 	.short	(.L_11 - .L_10)
.L_10:
        /*001c*/ 	.word	0x00000000
        /*0020*/ 	.short	0x0002
        /*0022*/ 	.short	0x0010
        /*0024*/ 	.byte	0x00, 0xf5, 0x21, 0x00


	//----- nvinfo : EIATTR_KPARAM_INFO
	.align		4
.L_11:
        /*0028*/ 	.byte	0x04, 0x17
        /*002a*/ 	.short	(.L_13 - .L_12)
.L_12:
        /*002c*/ 	.word	0x00000000
        /*0030*/ 	.short	0x0001
        /*0032*/ 	.short	0x0008
        /*0034*/ 	.byte	0x00, 0xf5, 0x21, 0x00


	//----- nvinfo : EIATTR_KPARAM_INFO
	.align		4
.L_13:
        /*0038*/ 	.byte	0x04, 0x17
        /*003a*/ 	.short	(.L_15 - .L_14)
.L_14:
        /*003c*/ 	.word	0x00000000
        /*0040*/ 	.short	0x0000
        /*0042*/ 	.short	0x0000
        /*0044*/ 	.byte	0x00, 0xf5, 0x21, 0x00


	//----- nvinfo : EIATTR_SPARSE_MMA_MASK
	.align		4
.L_15:
        /*0048*/ 	.byte	0x03, 0x50
        /*004a*/ 	.short	0x0000


	//----- nvinfo : EIATTR_MAXREG_COUNT
	.align		4
        /*004c*/ 	.byte	0x03, 0x1b
        /*004e*/ 	.short	0x00ff


	//----- nvinfo : EIATTR_MERCURY_ISA_VERSION
	.align		4
        /*0050*/ 	.byte	0x03, 0x5f
        /*0052*/ 	.short	0x0101


	//----- nvinfo : EIATTR_VRC_CTA_INIT_COUNT
	.align		4
        /*0054*/ 	.byte	0x02, 0x4a
	.zero		1
	.zero		1


	//----- nvinfo : EIATTR_EXIT_INSTR_OFFSETS
	.align		4
        /*0058*/ 	.byte	0x04, 0x1c
        /*005a*/ 	.short	(.L_17 - .L_16)


	//   ....[0]....
.L_16:
        /*005c*/ 	.word	0x00000040


	//   ....[1]....
        /*0060*/ 	.word	0x00000100


	//----- nvinfo : EIATTR_CBANK_PARAM_SIZE
	.align		4
.L_17:
        /*0064*/ 	.byte	0x03, 0x19
        /*0066*/ 	.short	0x001c


	//----- nvinfo : EIATTR_PARAM_CBANK
	.align		4
        /*0068*/ 	.byte	0x04, 0x0a
        /*006a*/ 	.short	(.L_19 - .L_18)
	.align		4
.L_18:
        /*006c*/ 	.word	index@(.nv.constant0._Z13increment_gpuPiS_S_i)
        /*0070*/ 	.short	0x0380
        /*0072*/ 	.short	0x001c


	//----- nvinfo : EIATTR_SW_WAR
	.align		4
.L_19:
        /*0074*/ 	.byte	0x04, 0x36
        /*0076*/ 	.short	(.L_21 - .L_20)
.L_20:
        /*0078*/ 	.word	0x00000008
.L_21:


//--------------------- .nv.callgraph             --------------------------
	.section	.nv.callgraph,"",@"SHT_CUDA_CALLGRAPH"
	.align	4
	.sectionentsize	8
	.align		4
        /*0000*/ 	.word	0x00000000
	.align		4
        /*0004*/ 	.word	0xffffffff
	.align		4
        /*0008*/ 	.word	0x00000000
	.align		4
        /*000c*/ 	.word	0xfffffffe
	.align		4
        /*0010*/ 	.word	0x00000000
	.align		4
        /*0014*/ 	.word	0xfffffffd
	.align		4
        /*0018*/ 	.word	0x00000000
	.align		4
        /*001c*/ 	.word	0xfffffffc


//--------------------- .text._Z13increment_gpuPiS_S_i --------------------------
	.section	.text._Z13increment_gpuPiS_S_i,"ax",@progbits
	.align	128
        .global         _Z13increment_gpuPiS_S_i
        .type           _Z13increment_gpuPiS_S_i,@function
        .size           _Z13increment_gpuPiS_S_i,(.L_x_1 - _Z13increment_gpuPiS_S_i)
        .other          _Z13increment_gpuPiS_S_i,@"STO_CUDA_ENTRY STV_DEFAULT"
_Z13increment_gpuPiS_S_i:
.text._Z13increment_gpuPiS_S_i:
[----:B------:R-:W-:Y:S01]  /*0000*/  LDC R1, c[0x0][0x37c] ;  /* 0x0000df00ff017b82 */ /* 0x000fe20000000800 */
[----:B------:R-:W0:Y:S01]  /*0010*/  S2R R9, SR_CTAID.X ;  /* 0x0000000000097919 */ /* 0x000e220000002500 */
[----:B------:R-:W0:Y:S02]  /*0020*/  LDCU UR4, c[0x0][0x398] ;  /* 0x00007300ff0477ac */ /* 0x000e240008000800 */
[----:B0-----:R-:W-:-:S13]  /*0030*/  ISETP.GE.AND P0, PT, R9, UR4, PT ;  /* 0x0000000409007c0c */ /* 0x001fda000bf06270 */
[----:B------:R-:W-:Y:S05]  /*0040*/  @P0 EXIT ;  /* 0x000000000000094d */ /* 0x000fea0003800000 */
[----:B------:R-:W0:Y:S01]  /*0050*/  LDC.64 R2, c[0x0][0x380] ;  /* 0x0000e000ff027b82 */ /* 0x000e220000000a00 */
[----:B------:R-:W1:Y:S07]  /*0060*/  LDCU.64 UR4, c[0x0][0x358] ;  /* 0x00006b00ff0477ac */ /* 0x000e6e0008000a00 */
[----:B------:R-:W2:Y:S08]  /*0070*/  LDC.64 R4, c[0x0][0x388] ;  /* 0x0000e200ff047b82 */ /* 0x000eb00000000a00 */
[----:B------:R-:W3:Y:S01]  /*0080*/  LDC.64 R6, c[0x0][0x390] ;  /* 0x0000e400ff067b82 */ /* 0x000ee20000000a00 */
[----:B0-----:R-:W-:-:S06]  /*0090*/  IMAD.WIDE.U32 R2, R9, 0x4, R2 ;  /* 0x0000000409027825 */ /* 0x001fcc00078e0002 */
[----:B-1----:R-:W4:Y:S01]  /*00a0*/  LDG.E R2, desc[UR4][R2.64] ;  /* 0x0000000402027981 */ /* 0x002f22000c1e1900 */
[----:B--2---:R-:W-:-:S06]  /*00b0*/  IMAD.WIDE.U32 R4, R9, 0x4, R4 ;  /* 0x0000000409047825 */ /* 0x004fcc00078e0004 */
[----:B------:R-:W4:Y:S01]  /*00c0*/  LDG.E R5, desc[UR4][R4.64] ;  /* 0x0000000404057981 */ /* 0x000f22000c1e1900 */
[----:B---3--:R-:W-:Y:S01]  /*00d0*/  IMAD.WIDE.U32 R6, R9, 0x4, R6 ;  /* 0x0000000409067825 */ /* 0x008fe200078e0006 */
[----:B----4-:R-:W-:-:S05]  /*00e0*/  IADD3 R9, PT, PT, R2, R5, RZ ;  /* 0x0000000502097210 */ /* 0x010fca0007ffe0ff */
[----:B------:R-:W-:Y:S01]  /*00f0*/  STG.E desc[UR4][R6.64], R9 ;  /* 0x0000000906007986 */ /* 0x000fe2000c101904 */
[----:B------:R-:W-:Y:S05]  /*0100*/  EXIT ;  /* 0x000000000000794d */ /* 0x000fea0003800000 */
.L_x_0:
[----:B------:R-:W-:-:S00]  /*0110*/  BRA `(.L_x_0) ;  /* 0xfffffffc00fc7947 */ /* 0x000fc0000383ffff */
[----:B------:R-:W-:-:S00]  /*0120*/  NOP ;  /* 0x0000000000007918 */ /* 0x000fc00000000000 */
        /* <DEDUP_REMOVED lines=13> */
.L_x_1:


//--------------------- .nv.shared.reserved.0     --------------------------
	.section	.nv.shared.reserved.0,"aw",@nobits
	.weak		__nv_reservedSMEM_offset_0_alias
	.size		__nv_reservedSMEM_offset_0_alias, 0, 64
	.other		__nv_reservedSMEM_offset_0_alias,@"STO_CUDA_RESERVED_SHARED STV_DEFAULT"
__nv_reservedSMEM_offset_0_alias:
	.zero		0
	.zero		64


//--------------------- .nv.constant0._Z13increment_gpuPiS_S_i --------------------------
	.section	.nv.constant0._Z13increment_gpuPiS_S_i,"a",@progbits
	.sectionflags	@""
	.align	4
.nv.constant0._Z13increment_gpuPiS_S_i:
	.zero		924


//--------------------- SYMBOLS --------------------------

	.type		.nv.reservedSmem.offset0,@object
	.size		.nv.reservedSmem.offset0,0x4
